//
// Generated by NVIDIA NVVM Compiler
//
// Compiler Build ID: CL-36424714
// Cuda compilation tools, release 13.0, V13.0.88
// Based on NVVM 20.0.0
//

.version 9.0
.target sm_100
.address_size 64

	// .globl	_Z21matrix_multiplicationPfS_S_i
// _ZZ21matrix_multiplicationPfS_S_iE5A_sub has been demoted
// _ZZ21matrix_multiplicationPfS_S_iE5B_sub has been demoted

.visible .entry _Z21matrix_multiplicationPfS_S_i(
	.param .u64 .ptr .align 1 _Z21matrix_multiplicationPfS_S_i_param_0,
	.param .u64 .ptr .align 1 _Z21matrix_multiplicationPfS_S_i_param_1,
	.param .u64 .ptr .align 1 _Z21matrix_multiplicationPfS_S_i_param_2,
	.param .u32 _Z21matrix_multiplicationPfS_S_i_param_3
)
{
	.reg .pred 	%p<6>;
	.reg .b32 	%r<47>;
	.reg .b32 	%f<111>;
	.reg .b64 	%rd<13>;
	// demoted variable
	.shared .align 4 .b8 _ZZ21matrix_multiplicationPfS_S_iE5A_sub[4096];
	// demoted variable
	.shared .align 4 .b8 _ZZ21matrix_multiplicationPfS_S_iE5B_sub[4096];
	ld.param.u64 	%rd4, [_Z21matrix_multiplicationPfS_S_i_param_0];
	ld.param.u64 	%rd5, [_Z21matrix_multiplicationPfS_S_i_param_1];
	ld.param.u64 	%rd6, [_Z21matrix_multiplicationPfS_S_i_param_2];
	ld.param.u32 	%r23, [_Z21matrix_multiplicationPfS_S_i_param_3];
	mov.u32 	%r24, %ctaid.x;
	mov.u32 	%r25, %ctaid.y;
	mov.u32 	%r1, %tid.x;
	mov.u32 	%r44, %tid.y;
	shl.b32 	%r26, %r25, 5;
	add.s32 	%r3, %r26, %r44;
	shl.b32 	%r4, %r24, 5;
	mov.u32 	%r27, %ntid.y;
	mad.lo.s32 	%r28, %r25, %r27, %r44;
	mad.lo.s32 	%r29, %r24, %r27, %r1;
	max.u32 	%r30, %r28, %r29;
	setp.ge.u32 	%p1, %r30, %r23;
	@%p1 bra 	$L__BB0_9;
	setp.lt.s32 	%p2, %r23, -31;
	mov.f32 	%f110, 0f00000000;
	@%p2 bra 	$L__BB0_8;
	shr.s32 	%r31, %r23, 31;
	shr.u32 	%r32, %r31, 27;
	add.s32 	%r33, %r23, %r32;
	shr.s32 	%r34, %r33, 5;
	neg.s32 	%r46, %r34;
	shl.b32 	%r35, %r44, 7;
	mov.u32 	%r36, _ZZ21matrix_multiplicationPfS_S_iE5A_sub;
	add.s32 	%r5, %r36, %r35;
	shl.b32 	%r37, %r1, 2;
	add.s32 	%r6, %r5, %r37;
	mov.u32 	%r38, _ZZ21matrix_multiplicationPfS_S_iE5B_sub;
	add.s32 	%r8, %r38, %r37;
	add.s32 	%r7, %r8, %r35;
	mad.lo.s32 	%r39, %r44, %r23, %r1;
	add.s32 	%r45, %r39, %r4;
	shl.b32 	%r11, %r23, 5;
	mad.lo.s32 	%r43, %r23, %r3, %r1;
	cvta.to.global.u64 	%rd1, %rd4;
	cvta.to.global.u64 	%rd2, %rd5;
	mov.f32 	%f110, 0f00000000;
	mov.u32 	%r42, %r1;
$L__BB0_3:
	mul.wide.s32 	%rd7, %r43, 4;
	add.s64 	%rd3, %rd1, %rd7;
	setp.ge.s32 	%p3, %r42, %r23;
	mov.f32 	%f108, 0f00000000;
	@%p3 bra 	$L__BB0_5;
	ld.global.f32 	%f108, [%rd3];
$L__BB0_5:
	st.shared.f32 	[%r6], %f108;
	setp.ge.s32 	%p4, %r44, %r23;
	mov.f32 	%f109, 0f00000000;
	@%p4 bra 	$L__BB0_7;
	mul.wide.s32 	%rd8, %r45, 4;
	add.s64 	%rd9, %rd2, %rd8;
	ld.global.f32 	%f109, [%rd9];
$L__BB0_7:
	st.shared.f32 	[%r7], %f109;
	bar.sync 	0;
	ld.shared.f32 	%f12, [%r5];
	ld.shared.f32 	%f13, [%r8];
	fma.rn.f32 	%f14, %f12, %f13, %f110;
	ld.shared.f32 	%f15, [%r5+4];
	ld.shared.f32 	%f16, [%r8+128];
	fma.rn.f32 	%f17, %f15, %f16, %f14;
	ld.shared.f32 	%f18, [%r5+8];
	ld.shared.f32 	%f19, [%r8+256];
	fma.rn.f32 	%f20, %f18, %f19, %f17;
	ld.shared.f32 	%f21, [%r5+12];
	ld.shared.f32 	%f22, [%r8+384];
	fma.rn.f32 	%f23, %f21, %f22, %f20;
	ld.shared.f32 	%f24, [%r5+16];
	ld.shared.f32 	%f25, [%r8+512];
	fma.rn.f32 	%f26, %f24, %f25, %f23;
	ld.shared.f32 	%f27, [%r5+20];
	ld.shared.f32 	%f28, [%r8+640];
	fma.rn.f32 	%f29, %f27, %f28, %f26;
	ld.shared.f32 	%f30, [%r5+24];
	ld.shared.f32 	%f31, [%r8+768];
	fma.rn.f32 	%f32, %f30, %f31, %f29;
	ld.shared.f32 	%f33, [%r5+28];
	ld.shared.f32 	%f34, [%r8+896];
	fma.rn.f32 	%f35, %f33, %f34, %f32;
	ld.shared.f32 	%f36, [%r5+32];
	ld.shared.f32 	%f37, [%r8+1024];
	fma.rn.f32 	%f38, %f36, %f37, %f35;
	ld.shared.f32 	%f39, [%r5+36];
	ld.shared.f32 	%f40, [%r8+1152];
	fma.rn.f32 	%f41, %f39, %f40, %f38;
	ld.shared.f32 	%f42, [%r5+40];
	ld.shared.f32 	%f43, [%r8+1280];
	fma.rn.f32 	%f44, %f42, %f43, %f41;
	ld.shared.f32 	%f45, [%r5+44];
	ld.shared.f32 	%f46, [%r8+1408];
	fma.rn.f32 	%f47, %f45, %f46, %f44;
	ld.shared.f32 	%f48, [%r5+48];
	ld.shared.f32 	%f49, [%r8+1536];
	fma.rn.f32 	%f50, %f48, %f49, %f47;
	ld.shared.f32 	%f51, [%r5+52];
	ld.shared.f32 	%f52, [%r8+1664];
	fma.rn.f32 	%f53, %f51, %f52, %f50;
	ld.shared.f32 	%f54, [%r5+56];
	ld.shared.f32 	%f55, [%r8+1792];
	fma.rn.f32 	%f56, %f54, %f55, %f53;
	ld.shared.f32 	%f57, [%r5+60];
	ld.shared.f32 	%f58, [%r8+1920];
	fma.rn.f32 	%f59, %f57, %f58, %f56;
	ld.shared.f32 	%f60, [%r5+64];
	ld.shared.f32 	%f61, [%r8+2048];
	fma.rn.f32 	%f62, %f60, %f61, %f59;
	ld.shared.f32 	%f63, [%r5+68];
	ld.shared.f32 	%f64, [%r8+2176];
	fma.rn.f32 	%f65, %f63, %f64, %f62;
	ld.shared.f32 	%f66, [%r5+72];
	ld.shared.f32 	%f67, [%r8+2304];
	fma.rn.f32 	%f68, %f66, %f67, %f65;
	ld.shared.f32 	%f69, [%r5+76];
	ld.shared.f32 	%f70, [%r8+2432];
	fma.rn.f32 	%f71, %f69, %f70, %f68;
	ld.shared.f32 	%f72, [%r5+80];
	ld.shared.f32 	%f73, [%r8+2560];
	fma.rn.f32 	%f74, %f72, %f73, %f71;
	ld.shared.f32 	%f75, [%r5+84];
	ld.shared.f32 	%f76, [%r8+2688];
	fma.rn.f32 	%f77, %f75, %f76, %f74;
	ld.shared.f32 	%f78, [%r5+88];
	ld.shared.f32 	%f79, [%r8+2816];
	fma.rn.f32 	%f80, %f78, %f79, %f77;
	ld.shared.f32 	%f81, [%r5+92];
	ld.shared.f32 	%f82, [%r8+2944];
	fma.rn.f32 	%f83, %f81, %f82, %f80;
	ld.shared.f32 	%f84, [%r5+96];
	ld.shared.f32 	%f85, [%r8+3072];
	fma.rn.f32 	%f86, %f84, %f85, %f83;
	ld.shared.f32 	%f87, [%r5+100];
	ld.shared.f32 	%f88, [%r8+3200];
	fma.rn.f32 	%f89, %f87, %f88, %f86;
	ld.shared.f32 	%f90, [%r5+104];
	ld.shared.f32 	%f91, [%r8+3328];
	fma.rn.f32 	%f92, %f90, %f91, %f89;
	ld.shared.f32 	%f93, [%r5+108];
	ld.shared.f32 	%f94, [%r8+3456];
	fma.rn.f32 	%f95, %f93, %f94, %f92;
	ld.shared.f32 	%f96, [%r5+112];
	ld.shared.f32 	%f97, [%r8+3584];
	fma.rn.f32 	%f98, %f96, %f97, %f95;
	ld.shared.f32 	%f99, [%r5+116];
	ld.shared.f32 	%f100, [%r8+3712];
	fma.rn.f32 	%f101, %f99, %f100, %f98;
	ld.shared.f32 	%f102, [%r5+120];
	ld.shared.f32 	%f103, [%r8+3840];
	fma.rn.f32 	%f104, %f102, %f103, %f101;
	ld.shared.f32 	%f105, [%r5+124];
	ld.shared.f32 	%f106, [%r8+3968];
	fma.rn.f32 	%f110, %f105, %f106, %f104;
	bar.sync 	0;
	add.s32 	%r46, %r46, 1;
	add.s32 	%r45, %r45, %r11;
	add.s32 	%r44, %r44, 32;
	add.s32 	%r43, %r43, 32;
	add.s32 	%r42, %r42, 32;
	setp.ne.s32 	%p5, %r46, 1;
	@%p5 bra 	$L__BB0_3;
$L__BB0_8:
	add.s32 	%r40, %r4, %r1;
	mad.lo.s32 	%r41, %r23, %r3, %r40;
	cvta.to.global.u64 	%rd10, %rd6;
	mul.wide.s32 	%rd11, %r41, 4;
	add.s64 	%rd12, %rd10, %rd11;
	st.global.f32 	[%rd12], %f110;
$L__BB0_9:
	ret;

}


// ===== COMPILED SASS (sm_100) =====

	.target	sm_100

	.elftype	@"ET_EXEC"


//--------------------- .note.nv.tkinfo           --------------------------
	.section	.note.nv.tkinfo,"",@"SHT_NOTE"
	.sectionflags	@"SHF_NOTE_NV_TKINFO"
	.tkinfo
        /*0018*/ 	.word	0x00000002
        /*0030*/ 	.string	""
        /*0030*/ 	.string	"ptxas"
        /*0030*/ 	.string	"Cuda compilation tools, release 13.0, V13.0.88"
        /*0030*/ 	.string	"Build cuda_13.0.r13.0/compiler.36424714_0"
        /*0030*/ 	.string	"-arch sm_100 -m 64 "



//--------------------- .note.nv.cuinfo           --------------------------
	.section	.note.nv.cuinfo,"",@"SHT_NOTE"
	.sectionflags	@"SHF_NOTE_NV_CUINFO"
        /*0018*/ 	.short	0x0002
        /*001a*/ 	.short	0x0064
        /*001c*/ 	.short	0x0082
	.zero		2


//--------------------- .nv.info                  --------------------------
	.section	.nv.info,"",@"SHT_CUDA_INFO"
	.align	4


	//----- nvinfo : EIATTR_REGCOUNT
	.align		4
        /*0000*/ 	.byte	0x04, 0x2f
        /*0002*/ 	.short	(.L_1 - .L_0)
	.align		4
.L_0:
        /*0004*/ 	.word	index@(_Z21matrix_multiplicationPfS_S_i)
        /*0008*/ 	.word	0x00000020


	//----- nvinfo : EIATTR_FRAME_SIZE
	.align		4
.L_1:
        /*000c*/ 	.byte	0x04, 0x11
        /*000e*/ 	.short	(.L_3 - .L_2)
	.align		4
.L_2:
        /*0010*/ 	.word	index@(_Z21matrix_multiplicationPfS_S_i)
        /*0014*/ 	.word	0x00000000


	//----- nvinfo : EIATTR_MIN_STACK_SIZE
	.align		4
.L_3:
        /*0018*/ 	.byte	0x04, 0x12
        /*001a*/ 	.short	(.L_5 - .L_4)
	.align		4
.L_4:
        /*001c*/ 	.word	index@(_Z21matrix_multiplicationPfS_S_i)
        /*0020*/ 	.word	0x00000000
.L_5:


//--------------------- .nv.compat                --------------------------
	.section	.nv.compat,"",@"SHT_CUDA_COMPAT_INFO"
	.align	4
        /*0000*/ 	.byte	0x02, 0x09, 0x00, 0x00, 0x02, 0x02, 0x01, 0x00, 0x02, 0x05, 0x05, 0x00, 0x03, 0x07, 0x01, 0x01
        /*0010*/ 	.byte	0x02, 0x03, 0x00, 0x00, 0x02, 0x06, 0x01, 0x00, 0x04, 0x0b, 0x08, 0x00, 0x09, 0x00, 0x00, 0x00
        /*0020*/ 	.byte	0x00, 0x00, 0x00, 0x00


//--------------------- .nv.info._Z21matrix_multiplicationPfS_S_i --------------------------
	.section	.nv.info._Z21matrix_multiplicationPfS_S_i,"",@"SHT_CUDA_INFO"
	.sectionflags	@""
	.align	4


	//----- nvinfo : EIATTR_CUDA_API_VERSION
	.align		4
        /*0000*/ 	.byte	0x04, 0x37
        /*0002*/ 	.short	(.L_7 - .L_6)
.L_6:
        /*0004*/ 	.word	0x00000082


	//----- nvinfo : EIATTR_KPARAM_INFO
	.align		4
.L_7:
        /*0008*/ 	.byte	0x04, 0x17
        /*000a*/ 	.short	(.L_9 - .L_8)
.L_8:
        /*000c*/ 	.word	0x00000000
        /*0010*/ 	.short	0x0003
        /*0012*/ 	.short	0x0018
        /*0014*/ 	.byte	0x00, 0xf0, 0x11, 0x00


	//----- nvinfo : EIATTR_KPARAM_INFO
	.align		4
.L_9:
        /*0018*/ 	.byte	0x04, 0x17
        /*001a*/ 	.short	(.L_11 - .L_10)
.L_10:
        /*001c*/ 	.word	0x00000000
        /*0020*/ 	.short	0x0002
        /*0022*/ 	.short	0x0010
        /*0024*/ 	.byte	0x00, 0xf5, 0x21, 0x00


	//----- nvinfo : EIATTR_KPARAM_INFO
	.align		4
.L_11:
        /*0028*/ 	.byte	0x04, 0x17
        /*002a*/ 	.short	(.L_13 - .L_12)
.L_12:
        /*002c*/ 	.word	0x00000000
        /*0030*/ 	.short	0x0001
        /*0032*/ 	.short	0x0008
        /*0034*/ 	.byte	0x00, 0xf5, 0x21, 0x00


	//----- nvinfo : EIATTR_KPARAM_INFO
	.align		4
.L_13:
        /*0038*/ 	.byte	0x04, 0x17
        /*003a*/ 	.short	(.L_15 - .L_14)
.L_14:
        /*003c*/ 	.word	0x00000000
        /*0040*/ 	.short	0x0000
        /*0042*/ 	.short	0x0000
        /*0044*/ 	.byte	0x00, 0xf5, 0x21, 0x00


	//----- nvinfo : EIATTR_SPARSE_MMA_MASK
	.align		4
.L_15:
        /*0048*/ 	.byte	0x03, 0x50
        /*004a*/ 	.short	0x0000


	//----- nvinfo : EIATTR_MAXREG_COUNT
	.align		4
        /*004c*/ 	.byte	0x03, 0x1b
        /*004e*/ 	.short	0x00ff


	//----- nvinfo : EIATTR_NUM_BARRIERS
	.align		4
        /*0050*/ 	.byte	0x02, 0x4c
        /*0052*/ 	.byte	0x01
	.zero		1


	//----- nvinfo : EIATTR_MERCURY_ISA_VERSION
	.align		4
        /*0054*/ 	.byte	0x03, 0x5f
        /*0056*/ 	.short	0x0101


	//----- nvinfo : EIATTR_VRC_CTA_INIT_COUNT
	.align		4
        /*0058*/ 	.byte	0x02, 0x4a
	.zero		1
	.zero		1


	//----- nvinfo : EIATTR_EXIT_INSTR_OFFSETS
	.align		4
        /*005c*/ 	.byte	0x04, 0x1c
        /*005e*/ 	.short	(.L_17 - .L_16)


	//   ....[0]....
.L_16:
        /*0060*/ 	.word	0x000000c0


	//   ....[1]....
        /*0064*/ 	.word	0x00000870


	//----- nvinfo : EIATTR_CBANK_PARAM_SIZE
	.align		4
.L_17:
        /*0068*/ 	.byte	0x03, 0x19
        /*006a*/ 	.short	0x001c


	//----- nvinfo : EIATTR_PARAM_CBANK
	.align		4
        /*006c*/ 	.byte	0x04, 0x0a
        /*006e*/ 	.short	(.L_19 - .L_18)
	.align		4
.L_18:
        /*0070*/ 	.word	index@(.nv.constant0._Z21matrix_multiplicationPfS_S_i)
        /*0074*/ 	.short	0x0380
        /*0076*/ 	.short	0x001c


	//----- nvinfo : EIATTR_SW_WAR
	.align		4
.L_19:
        /*0078*/ 	.byte	0x04, 0x36
        /*007a*/ 	.short	(.L_21 - .L_20)
.L_20:
        /*007c*/ 	.word	0x00000008
.L_21:


//--------------------- .nv.callgraph             --------------------------
	.section	.nv.callgraph,"",@"SHT_CUDA_CALLGRAPH"
	.align	4
	.sectionentsize	8
	.align		4
        /*0000*/ 	.word	0x00000000
	.align		4
        /*0004*/ 	.word	0xffffffff
	.align		4
        /*0008*/ 	.word	0x00000000
	.align		4
        /*000c*/ 	.word	0xfffffffe
	.align		4
        /*0010*/ 	.word	0x00000000
	.align		4
        /*0014*/ 	.word	0xfffffffd
	.align		4
        /*0018*/ 	.word	0x00000000
	.align		4
        /*001c*/ 	.word	0xfffffffc


//--------------------- .text._Z21matrix_multiplicationPfS_S_i --------------------------
	.section	.text._Z21matrix_multiplicationPfS_S_i,"ax",@progbits
	.align	128
        .global         _Z21matrix_multiplicationPfS_S_i
        .type           _Z21matrix_multiplicationPfS_S_i,@function
        .size           _Z21matrix_multiplicationPfS_S_i,(.L_x_3 - _Z21matrix_multiplicationPfS_S_i)
        .other          _Z21matrix_multiplicationPfS_S_i,@"STO_CUDA_ENTRY STV_DEFAULT"
_Z21matrix_multiplicationPfS_S_i:
.text._Z21matrix_multiplicationPfS_S_i:
[----:B------:R-:W-:Y:S01]  /*0000*/  LDC R1, c[0x0][0x37c] ;  /* 0x0000df00ff017b82 */ /* 0x000fe20000000800 */
[----:B------:R-:W0:Y:S01]  /*0010*/  S2R R22, SR_CTAID.Y ;  /* 0x0000000000167919 */ /* 0x000e220000002600 */
[----:B------:R-:W0:Y:S01]  /*0020*/  LDCU UR4, c[0x0][0x364] ;  /* 0x00006c80ff0477ac */ /* 0x000e220008000800 */
[----:B------:R-:W0:Y:S01]  /*0030*/  S2R R21, SR_TID.Y ;  /* 0x0000000000157919 */ /* 0x000e220000002200 */
[----:B------:R-:W1:Y:S01]  /*0040*/  LDCU UR5, c[0x0][0x398] ;  /* 0x00007300ff0577ac */ /* 0x000e620008000800 */
[----:B------:R-:W2:Y:S01]  /*0050*/  S2R R7, SR_CTAID.X ;  /* 0x0000000000077919 */ /* 0x000ea20000002500 */
[----:B------:R-:W2:Y:S01]  /*0060*/  S2R R6, SR_TID.X ;  /* 0x0000000000067919 */ /* 0x000ea20000002100 */
[----:B-1----:R-:W-:Y:S01]  /*0070*/  MOV R5, UR5 ;  /* 0x0000000500057c02 */ /* 0x002fe20008000f00 */
[----:B0-----:R-:W-:Y:S02]  /*0080*/  IMAD R0, R22, UR4, R21 ;  /* 0x0000000416007c24 */ /* 0x001fe4000f8e0215 */
[----:B--2---:R-:W-:-:S05]  /*0090*/  IMAD R3, R7, UR4, R6 ;  /* 0x0000000407037c24 */ /* 0x004fca000f8e0206 */
[----:B------:R-:W-:-:S04]  /*00a0*/  VIMNMX.U32 R0, PT, PT, R0, R3, !PT ;  /* 0x0000000300007248 */ /* 0x000fc80007fe0000 */
[----:B------:R-:W-:-:S13]  /*00b0*/  ISETP.GE.U32.AND P0, PT, R0, R5, PT ;  /* 0x000000050000720c */ /* 0x000fda0003f06070 */
[----:B------:R-:W-:Y:S05]  /*00c0*/  @P0 EXIT ;  /* 0x000000000000094d */ /* 0x000fea0003800000 */
[----:B------:R-:W-:Y:S01]  /*00d0*/  ISETP.GE.AND P0, PT, R5, -0x1f, PT ;  /* 0xffffffe10500780c */ /* 0x000fe20003f06270 */
[----:B------:R-:W0:Y:S01]  /*00e0*/  LDCU.64 UR8, c[0x0][0x358] ;  /* 0x00006b00ff0877ac */ /* 0x000e220008000a00 */
[----:B------:R-:W-:Y:S01]  /*00f0*/  HFMA2 R23, -RZ, RZ, 0, 0 ;  /* 0x00000000ff177431 */ /* 0x000fe200000001ff */
[----:B------:R-:W-:-:S10]  /*0100*/  LEA R22, R22, R21, 0x5 ;  /* 0x0000001516167211 */ /* 0x000fd400078e28ff */
[----:B------:R-:W-:Y:S05]  /*0110*/  @!P0 BRA `(.L_x_0) ;  /* 0x0000000400c08947 */ /* 0x000fea0003800000 */
[----:B------:R-:W1:Y:S01]  /*0120*/  S2UR UR6, SR_CgaCtaId ;  /* 0x00000000000679c3 */ /* 0x000e620000008800 */
[----:B------:R-:W-:Y:S01]  /*0130*/  UMOV UR4, 0x400 ;  /* 0x0000040000047882 */ /* 0x000fe20000000000 */
[----:B------:R-:W-:Y:S01]  /*0140*/  SHF.R.S32.HI R2, RZ, 0x1f, R5 ;  /* 0x0000001fff027819 */ /* 0x000fe20000011405 */
[----:B------:R-:W-:Y:S01]  /*0150*/  UIADD3 UR5, UPT, UPT, UR4, 0x1000, URZ ;  /* 0x0000100004057890 */ /* 0x000fe2000fffe0ff */
[-CC-:B------:R-:W-:Y:S01]  /*0160*/  IMAD R18, R21, R5.reuse, R6.reuse ;  /* 0x0000000515127224 */ /* 0x180fe200078e0206 */
[----:B------:R-:W-:Y:S01]  /*0170*/  MOV R23, RZ ;  /* 0x000000ff00177202 */ /* 0x000fe20000000f00 */
[-C--:B------:R-:W-:Y:S01]  /*0180*/  IMAD R17, R22, R5.reuse, R6 ;  /* 0x0000000516117224 */ /* 0x080fe200078e0206 */
[----:B------:R-:W-:Y:S01]  /*0190*/  LEA.HI R2, R2, R5, RZ, 0x5 ;  /* 0x0000000502027211 */ /* 0x000fe200078f28ff */
[----:B------:R-:W2:Y:S01]  /*01a0*/  LDC R0, c[0x0][0x398] ;  /* 0x0000e600ff007b82 */ /* 0x000ea20000000800 */
[----:B------:R-:W-:Y:S02]  /*01b0*/  MOV R16, R6 ;  /* 0x0000000600107202 */ /* 0x000fe40000000f00 */
[----:B------:R-:W-:-:S02]  /*01c0*/  SHF.R.S32.HI R19, RZ, 0x5, R2 ;  /* 0x00000005ff137819 */ /* 0x000fc40000011402 */
[----:B------:R-:W-:Y:S02]  /*01d0*/  LEA R18, R7, R18, 0x5 ;  /* 0x0000001207127211 */ /* 0x000fe400078e28ff */
[----:B------:R-:W-:Y:S01]  /*01e0*/  IADD3 R19, PT, PT, -R19, RZ, RZ ;  /* 0x000000ff13137210 */ /* 0x000fe20007ffe1ff */
[----:B------:R-:W3:Y:S01]  /*01f0*/  LDC.64 R24, c[0x0][0x380] ;  /* 0x0000e000ff187b82 */ /* 0x000ee20000000a00 */
[----:B-1----:R-:W-:Y:S02]  /*0200*/  ULEA UR4, UR6, UR4, 0x18 ;  /* 0x0000000406047291 */ /* 0x002fe4000f8ec0ff */
[----:B------:R-:W-:-:S04]  /*0210*/  ULEA UR5, UR6, UR5, 0x18 ;  /* 0x0000000506057291 */ /* 0x000fc8000f8ec0ff */
[C---:B------:R-:W-:Y:S02]  /*0220*/  LEA R2, R21.reuse, UR4, 0x7 ;  /* 0x0000000415027c11 */ /* 0x040fe4000f8e38ff */
[C---:B------:R-:W-:Y:S02]  /*0230*/  LEA R20, R6.reuse, UR5, 0x2 ;  /* 0x0000000506147c11 */ /* 0x040fe4000f8e10ff */
[----:B------:R-:W-:Y:S02]  /*0240*/  LEA R4, R6, R2, 0x2 ;  /* 0x0000000206047211 */ /* 0x000fe400078e10ff */
[----:B------:R-:W-:-:S07]  /*0250*/  LEA R3, R21, R20, 0x7 ;  /* 0x0000001415037211 */ /* 0x000fce00078e38ff */
.L_x_1:
[----:B--2---:R-:W-:Y:S02]  /*0260*/  MOV R5, R0 ;  /* 0x0000000000057202 */ /* 0x004fe40000000f00 */
[----:B------:R-:W-:Y:S01]  /*0270*/  CS2R R26, SRZ ;  /* 0x00000000001a7805 */ /* 0x000fe2000001ff00 */
[----:B---3--:R-:W-:Y:S01]  /*0280*/  IMAD.WIDE R8, R17, 0x4, R24 ;  /* 0x0000000411087825 */ /* 0x008fe200078e0218 */
[-C--:B------:R-:W-:Y:S02]  /*0290*/  ISETP.GE.AND P1, PT, R21, R5.reuse, PT ;  /* 0x000000051500720c */ /* 0x080fe40003f26270 */
[----:B------:R-:W-:-:S11]  /*02a0*/  ISETP.GE.AND P0, PT, R16, R5, PT ;  /* 0x000000051000720c */ /* 0x000fd60003f06270 */
[----:B------:R-:W1:Y:S02]  /*02b0*/  @!P1 LDC.64 R10, c[0x0][0x388] ;  /* 0x0000e200ff0a9b82 */ /* 0x000e640000000a00 */
[----:B0-----:R-:W2:Y:S01]  /*02c0*/  @!P0 LDG.E R27, desc[UR8][R8.64] ;  /* 0x00000008081b8981 */ /* 0x001ea2000c1e1900 */
[----:B-1----:R-:W-:-:S05]  /*02d0*/  @!P1 IMAD.WIDE R10, R18, 0x4, R10 ;  /* 0x00000004120a9825 */ /* 0x002fca00078e020a */
[----:B------:R-:W3:Y:S04]  /*02e0*/  @!P1 LDG.E R26, desc[UR8][R10.64] ;  /* 0x000000080a1a9981 */ /* 0x000ee8000c1e1900 */
[----:B--2---:R-:W-:Y:S04]  /*02f0*/  STS [R4], R27 ;  /* 0x0000001b04007388 */ /* 0x004fe80000000800 */
[----:B---3--:R-:W-:Y:S01]  /*0300*/  STS [R3], R26 ;  /* 0x0000001a03007388 */ /* 0x008fe20000000800 */
[----:B------:R-:W-:Y:S06]  /*0310*/  BAR.SYNC.DEFER_BLOCKING 0x0 ;  /* 0x0000000000007b1d */ /* 0x000fec0000010000 */
[----:B------:R-:W-:Y:S04]  /*0320*/  LDS R28, [R20] ;  /* 0x00000000141c7984 */ /* 0x000fe80000000800 */
[----:B------:R-:W0:Y:S04]  /*0330*/  LDS.128 R12, [R2] ;  /* 0x00000000020c7984 */ /* 0x000e280000000c00 */
[----:B------:R-:W1:Y:S04]  /*0340*/  LDS R29, [R20+0x80] ;  /* 0x00008000141d7984 */ /* 0x000e680000000800 */
[----:B------:R-:W2:Y:S04]  /*0350*/  LDS R8, [R20+0x100] ;  /* 0x0001000014087984 */ /* 0x000ea80000000800 */
[----:B------:R-:W-:Y:S04]  /*0360*/  LDS R27, [R20+0x280] ;  /* 0x00028000141b7984 */ /* 0x000fe80000000800 */
[----:B------:R-:W-:Y:S01]  /*0370*/  LDS R26, [R20+0x780] ;  /* 0x00078000141a7984 */ /* 0x000fe20000000800 */
[----:B0-----:R-:W-:-:S03]  /*0380*/  FFMA R12, R12, R28, R23 ;  /* 0x0000001c0c0c7223 */ /* 0x001fc60000000017 */
[----:B------:R-:W-:Y:S01]  /*0390*/  LDS R23, [R20+0x300] ;  /* 0x0003000014177984 */ /* 0x000fe20000000800 */
[----:B-1----:R-:W-:-:S03]  /*03a0*/  FFMA R29, R29, R13, R12 ;  /* 0x0000000d1d1d7223 */ /* 0x002fc6000000000c */
[----:B------:R-:W0:Y:S01]  /*03b0*/  LDS R12, [R20+0x180] ;  /* 0x00018000140c7984 */ /* 0x000e220000000800 */
[----:B--2---:R-:W-:-:S03]  /*03c0*/  FFMA R14, R8, R14, R29 ;  /* 0x0000000e080e7223 */ /* 0x004fc6000000001d */
[----:B------:R-:W-:Y:S04]  /*03d0*/  LDS R13, [R20+0x200] ;  /* 0x00020000140d7984 */ /* 0x000fe80000000800 */
[----:B------:R-:W1:Y:S04]  /*03e0*/  LDS.128 R8, [R2+0x10] ;  /* 0x0000100002087984 */ /* 0x000e680000000c00 */
[----:B------:R-:W-:Y:S01]  /*03f0*/  LDS R29, [R20+0x480] ;  /* 0x00048000141d7984 */ /* 0x000fe20000000800 */
[----:B0-----:R-:W-:-:S04]  /*0400*/  FFMA R15, R12, R15, R14 ;  /* 0x0000000f0c0f7223 */ /* 0x001fc8000000000e */
[----:B-1----:R-:W-:Y:S02]  /*0410*/  FFMA R8, R8, R13, R15 ;  /* 0x0000000d08087223 */ /* 0x002fe4000000000f */
[----:B------:R-:W-:Y:S02]  /*0420*/  LDS.128 R12, [R2+0x20] ;  /* 0x00002000020c7984 */ /* 0x000fe40000000c00 */
[----:B------:R-:W-:Y:S02]  /*0430*/  FFMA R8, R27, R9, R8 ;  /* 0x000000091b087223 */ /* 0x000fe40000000008 */
[----:B------:R-:W0:Y:S04]  /*0440*/  LDS R27, [R20+0x380] ;  /* 0x00038000141b7984 */ /* 0x000e280000000800 */
[----:B------:R-:W1:Y:S01]  /*0450*/  LDS R9, [R20+0x400] ;  /* 0x0004000014097984 */ /* 0x000e620000000800 */
[----:B------:R-:W-:-:S03]  /*0460*/  FFMA R8, R23, R10, R8 ;  /* 0x0000000a17087223 */ /* 0x000fc60000000008 */
[----:B------:R-:W2:Y:S01]  /*0470*/  LDS R23, [R20+0x500] ;  /* 0x0005000014177984 */ /* 0x000ea20000000800 */
[----:B0-----:R-:W-:-:S04]  /*0480*/  FFMA R11, R27, R11, R8 ;  /* 0x0000000b1b0b7223 */ /* 0x001fc80000000008 */
[----:B-1----:R-:W-:Y:S02]  /*0490*/  FFMA R8, R12, R9, R11 ;  /* 0x000000090c087223 */ /* 0x002fe4000000000b */
[----:B------:R-:W0:Y:S02]  /*04a0*/  LDS R12, [R20+0x580] ;  /* 0x00058000140c7984 */ /* 0x000e240000000800 */
[----:B------:R-:W-:Y:S02]  /*04b0*/  FFMA R8, R29, R13, R8 ;  /* 0x0000000d1d087223 */ /* 0x000fe40000000008 */
[----:B------:R-:W-:Y:S02]  /*04c0*/  LDS R13, [R20+0x600] ;  /* 0x00060000140d7984 */ /* 0x000fe40000000800 */
[----:B--2---:R-:W-:Y:S02]  /*04d0*/  FFMA R27, R23, R14, R8 ;  /* 0x0000000e171b7223 */ /* 0x004fe40000000008 */
[----:B------:R-:W1:Y:S04]  /*04e0*/  LDS.128 R8, [R2+0x30] ;  /* 0x0000300002087984 */ /* 0x000e680000000c00 */
[----:B------:R-:W2:Y:S04]  /*04f0*/  LDS R29, [R20+0x680] ;  /* 0x00068000141d7984 */ /* 0x000ea80000000800 */
[----:B------:R-:W3:Y:S01]  /*0500*/  LDS R23, [R20+0x700] ;  /* 0x0007000014177984 */ /* 0x000ee20000000800 */
[----:B0-----:R-:W-:-:S04]  /*0510*/  FFMA R15, R12, R15, R27 ;  /* 0x0000000f0c0f7223 */ /* 0x001fc8000000001b */
[----:B-1----:R-:W-:Y:S02]  /*0520*/  FFMA R8, R8, R13, R15 ;  /* 0x0000000d08087223 */ /* 0x002fe4000000000f */
[----:B------:R-:W-:Y:S02]  /*0530*/  LDS.128 R12, [R2+0x40] ;  /* 0x00004000020c7984 */ /* 0x000fe40000000c00 */
[----:B--2---:R-:W-:Y:S02]  /*0540*/  FFMA R8, R29, R9, R8 ;  /* 0x000000091d087223 */ /* 0x004fe40000000008 */
[----:B------:R-:W0:Y:S04]  /*0550*/  LDS R9, [R20+0x800] ;  /* 0x0008000014097984 */ /* 0x000e280000000800 */
[----:B------:R-:W1:Y:S01]  /*0560*/  LDS R29, [R20+0x880] ;  /* 0x00088000141d7984 */ /* 0x000e620000000800 */
[----:B---3--:R-:W-:-:S03]  /*0570*/  FFMA R27, R23, R10, R8 ;  /* 0x0000000a171b7223 */ /* 0x008fc60000000008 */
[----:B------:R-:W2:Y:S01]  /*0580*/  LDS R23, [R20+0x900] ;  /* 0x0009000014177984 */ /* 0x000ea20000000800 */
[----:B------:R-:W-:-:S03]  /*0590*/  FFMA R11, R26, R11, R27 ;  /* 0x0000000b1a0b7223 */ /* 0x000fc6000000001b */
[----:B------:R-:W3:Y:S01]  /*05a0*/  LDS R26, [R20+0x980] ;  /* 0x00098000141a7984 */ /* 0x000ee20000000800 */
[----:B0-----:R-:W-:-:S03]  /*05b0*/  FFMA R12, R12, R9, R11 ;  /* 0x000000090c0c7223 */ /* 0x001fc6000000000b */
[----:B------:R-:W-:Y:S01]  /*05c0*/  LDS.128 R8, [R2+0x50] ;  /* 0x0000500002087984 */ /* 0x000fe20000000c00 */
[----:B-1----:R-:W-:-:S03]  /*05d0*/  FFMA R12, R29, R13, R12 ;  /* 0x0000000d1d0c7223 */ /* 0x002fc6000000000c */
[----:B------:R-:W0:Y:S04]  /*05e0*/  LDS R13, [R20+0xa00] ;  /* 0x000a0000140d7984 */ /* 0x000e280000000800 */
[----:B------:R-:W1:Y:S01]  /*05f0*/  LDS R29, [R20+0xa80] ;  /* 0x000a8000141d7984 */ /* 0x000e620000000800 */
[----:B--2---:R-:W-:-:S03]  /*0600*/  FFMA R27, R23, R14, R12 ;  /* 0x0000000e171b7223 */ /* 0x004fc6000000000c */
[----:B------:R-:W2:Y:S01]  /*0610*/  LDS R23, [R20+0xb00] ;  /* 0x000b000014177984 */ /* 0x000ea20000000800 */
[----:B---3--:R-:W-:-:S03]  /*0620*/  FFMA R15, R26, R15, R27 ;  /* 0x0000000f1a0f7223 */ /* 0x008fc6000000001b */
[----:B------:R-:W3:Y:S04]  /*0630*/  LDS R26, [R20+0xb80] ;  /* 0x000b8000141a7984 */ /* 0x000ee80000000800 */
[----:B------:R-:W-:Y:S01]  /*0640*/  LDS R27, [R20+0xc80] ;  /* 0x000c8000141b7984 */ /* 0x000fe20000000800 */
[----:B0-----:R-:W-:-:S03]  /*0650*/  FFMA R8, R8, R13, R15 ;  /* 0x0000000d08087223 */ /* 0x001fc6000000000f */
[----:B------:R-:W-:Y:S01]  /*0660*/  LDS.128 R12, [R2+0x60] ;  /* 0x00006000020c7984 */ /* 0x000fe20000000c00 */
[----:B-1----:R-:W-:-:S03]  /*0670*/  FFMA R8, R29, R9, R8 ;  /* 0x000000091d087223 */ /* 0x002fc60000000008 */
[----:B------:R-:W0:Y:S01]  /*0680*/  LDS R9, [R20+0xc00] ;  /* 0x000c000014097984 */ /* 0x000e220000000800 */
[----:B--2---:R-:W-:-:S04]  /*0690*/  FFMA R23, R23, R10, R8 ;  /* 0x0000000a17177223 */ /* 0x004fc80000000008 */
[----:B---3--:R-:W-:Y:S02]  /*06a0*/  FFMA R11, R26, R11, R23 ;  /* 0x0000000b1a0b7223 */ /* 0x008fe40000000017 */
[----:B------:R-:W1:Y:S04]  /*06b0*/  LDS R23, [R20+0xd00] ;  /* 0x000d000014177984 */ /* 0x000e680000000800 */
[----:B------:R-:W2:Y:S01]  /*06c0*/  LDS R26, [R20+0xd80] ;  /* 0x000d8000141a7984 */ /* 0x000ea20000000800 */
[----:B0-----:R-:W-:-:S03]  /*06d0*/  FFMA R12, R12, R9, R11 ;  /* 0x000000090c0c7223 */ /* 0x001fc6000000000b */
[----:B------:R-:W-:Y:S01]  /*06e0*/  LDS.128 R8, [R2+0x70] ;  /* 0x0000700002087984 */ /* 0x000fe20000000c00 */
[----:B------:R-:W-:-:S03]  /*06f0*/  FFMA R12, R27, R13, R12 ;  /* 0x0000000d1b0c7223 */ /* 0x000fc6000000000c */
[----:B------:R-:W0:Y:S01]  /*0700*/  LDS R13, [R20+0xe00] ;  /* 0x000e0000140d7984 */ /* 0x000e220000000800 */
[----:B-1----:R-:W-:-:S03]  /*0710*/  FFMA R23, R23, R14, R12 ;  /* 0x0000000e17177223 */ /* 0x002fc6000000000c */
[----:B------:R-:W1:Y:S04]  /*0720*/  LDS R27, [R20+0xe80] ;  /* 0x000e8000141b7984 */ /* 0x000e680000000800 */
[----:B------:R-:W3:Y:S01]  /*0730*/  LDS R12, [R20+0xf00] ;  /* 0x000f0000140c7984 */ /* 0x000ee20000000800 */
[----:B--2---:R-:W-:-:S03]  /*0740*/  FFMA R15, R26, R15, R23 ;  /* 0x0000000f1a0f7223 */ /* 0x004fc60000000017 */
[----:B------:R-:W2:Y:S01]  /*0750*/  LDS R23, [R20+0xf80] ;  /* 0x000f800014177984 */ /* 0x000ea20000000800 */
[----:B------:R-:W-:Y:S01]  /*0760*/  IADD3 R19, PT, PT, R19, 0x1, RZ ;  /* 0x0000000113137810 */ /* 0x000fe20007ffe0ff */
[----:B------:R-:W-:Y:S03]  /*0770*/  BAR.SYNC.DEFER_BLOCKING 0x0 ;  /* 0x0000000000007b1d */ /* 0x000fe60000010000 */
[----:B------:R-:W-:Y:S02]  /*0780*/  ISETP.NE.AND P0, PT, R19, 0x1, PT ;  /* 0x000000011300780c */ /* 0x000fe40003f05270 */
[----:B------:R-:W-:Y:S02]  /*0790*/  IADD3 R17, PT, PT, R17, 0x20, RZ ;  /* 0x0000002011117810 */ /* 0x000fe40007ffe0ff */
[----:B------:R-:W-:Y:S02]  /*07a0*/  IADD3 R21, PT, PT, R21, 0x20, RZ ;  /* 0x0000002015157810 */ /* 0x000fe40007ffe0ff */
[----:B------:R-:W-:-:S02]  /*07b0*/  IADD3 R16, PT, PT, R16, 0x20, RZ ;  /* 0x0000002010107810 */ /* 0x000fc40007ffe0ff */
[----:B------:R-:W-:Y:S01]  /*07c0*/  LEA R18, R5, R18, 0x5 ;  /* 0x0000001205127211 */ /* 0x000fe200078e28ff */
[----:B0-----:R-:W-:-:S04]  /*07d0*/  FFMA R8, R8, R13, R15 ;  /* 0x0000000d08087223 */ /* 0x001fc8000000000f */
[----:B-1----:R-:W-:-:S04]  /*07e0*/  FFMA R9, R27, R9, R8 ;  /* 0x000000091b097223 */ /* 0x002fc80000000008 */
[----:B---3--:R-:W-:-:S04]  /*07f0*/  FFMA R10, R12, R10, R9 ;  /* 0x0000000a0c0a7223 */ /* 0x008fc80000000009 */
[----:B--2---:R-:W-:Y:S01]  /*0800*/  FFMA R23, R23, R11, R10 ;  /* 0x0000000b17177223 */ /* 0x004fe2000000000a */
[----:B------:R-:W-:Y:S06]  /*0810*/  @P0 BRA `(.L_x_1) ;  /* 0xfffffff800900947 */ /* 0x000fec000383ffff */
.L_x_0:
[----:B------:R-:W1:Y:S01]  /*0820*/  LDC.64 R2, c[0x0][0x390] ;  /* 0x0000e400ff027b82 */ /* 0x000e620000000a00 */
[----:B------:R-:W-:-:S05]  /*0830*/  LEA R6, R7, R6, 0x5 ;  /* 0x0000000607067211 */ /* 0x000fca00078e28ff */
[----:B------:R-:W-:-:S04]  /*0840*/  IMAD R5, R22, R5, R6 ;  /* 0x0000000516057224 */ /* 0x000fc800078e0206 */
[----:B-1----:R-:W-:-:S05]  /*0850*/  IMAD.WIDE R2, R5, 0x4, R2 ;  /* 0x0000000405027825 */ /* 0x002fca00078e0202 */
[----:B0-----:R-:W-:Y:S01]  /*0860*/  STG.E desc[UR8][R2.64], R23 ;  /* 0x0000001702007986 */ /* 0x001fe2000c101908 */
[----:B------:R-:W-:Y:S05]  /*0870*/  EXIT ;  /* 0x000000000000794d */ /* 0x000fea0003800000 */
.L_x_2:
[----:B------:R-:W-:-:S00]  /*0880*/  BRA `(.L_x_2) ;  /* 0xfffffffc00fc7947 */ /* 0x000fc0000383ffff */
[----:B------:R-:W-:-:S00]  /*0890*/  NOP ;  /* 0x0000000000007918 */ /* 0x000fc00000000000 */
        /* <DEDUP_REMOVED lines=14> */
.L_x_3:


//--------------------- .nv.shared._Z21matrix_multiplicationPfS_S_i --------------------------
	.section	.nv.shared._Z21matrix_multiplicationPfS_S_i,"aw",@nobits
	.sectionflags	@""
	.align	4
.nv.shared._Z21matrix_multiplicationPfS_S_i:
	.zero		9216


//--------------------- .nv.shared.reserved.0     --------------------------
	.section	.nv.shared.reserved.0,"aw",@nobits
	.weak		__nv_reservedSMEM_offset_0_alias
	.size		__nv_reservedSMEM_offset_0_alias, 0, 64
	.other		__nv_reservedSMEM_offset_0_alias,@"STO_CUDA_RESERVED_SHARED STV_DEFAULT"
__nv_reservedSMEM_offset_0_alias:
	.zero		0
	.zero		64


//--------------------- .nv.constant0._Z21matrix_multiplicationPfS_S_i --------------------------
	.section	.nv.constant0._Z21matrix_multiplicationPfS_S_i,"a",@progbits
	.sectionflags	@""
	.align	4
.nv.constant0._Z21matrix_multiplicationPfS_S_i:
	.zero		924


//--------------------- SYMBOLS --------------------------

	.type		.nv.reservedSmem.offset0,@object
	.size		.nv.reservedSmem.offset0,0x4
	.type		.nv.reservedSmem.cap,@object
	.size		.nv.reservedSmem.cap,0x4
